	.headerflags	@"EF_CUDA_TEXMODE_UNIFIED EF_CUDA_64BIT_ADDRESS EF_CUDA_ACCELERATORS EF_CUDA_SM90 EF_CUDA_VIRTUAL_SM(EF_CUDA_SM90)"
	.elftype	@"ET_EXEC"


//--------------------- .nv.info                  --------------------------
	.section	.nv.info,"",@"SHT_CUDA_INFO"
	.align	4


	//----- nvinfo : EIATTR_REGCOUNT
	.align		4
        /*0000*/ 	.byte	0x04, 0x2f
        /*0002*/ 	.short	(.L_1 - .L_0)
	.align		4
.L_0:
        /*0004*/ 	.word	index@(triton_poi_fused_add_convolution_mul_5)
        /*0008*/ 	.word	0x00000010


	//----- nvinfo : EIATTR_MIN_STACK_SIZE
	.align		4
.L_1:
        /*000c*/ 	.byte	0x04, 0x12
        /*000e*/ 	.short	(.L_3 - .L_2)
	.align		4
.L_2:
        /*0010*/ 	.word	index@(triton_poi_fused_add_convolution_mul_5)
        /*0014*/ 	.word	0x00000000


	//----- nvinfo : EIATTR_FRAME_SIZE
	.align		4
.L_3:
        /*0018*/ 	.byte	0x04, 0x11
        /*001a*/ 	.short	(.L_5 - .L_4)
	.align		4
.L_4:
        /*001c*/ 	.word	index@(triton_poi_fused_add_convolution_mul_5)
        /*0020*/ 	.word	0x00000000


	//----- nvinfo : EIATTR_MIN_STACK_SIZE
	.align		4
.L_5:
        /*0024*/ 	.byte	0x04, 0x12
        /*0026*/ 	.short	(.L_7 - .L_6)
	.align		4
.L_6:
        /*0028*/ 	.word	index@(triton_poi_fused_add_convolution_mul_5)
        /*002c*/ 	.word	0x00000000
.L_7:


//--------------------- .nv.info.triton_poi_fused_add_convolution_mul_5 --------------------------
	.section	.nv.info.triton_poi_fused_add_convolution_mul_5,"",@"SHT_CUDA_INFO"
	.sectionflags	@""
	.align	4


	//----- nvinfo : EIATTR_CUDA_API_VERSION
	.align		4
        /*0000*/ 	.byte	0x04, 0x37
        /*0002*/ 	.short	(.L_9 - .L_8)
.L_8:
        /*0004*/ 	.word	0x0000007c


	//----- nvinfo : EIATTR_KPARAM_INFO
	.align		4
.L_9:
        /*0008*/ 	.byte	0x04, 0x17
        /*000a*/ 	.short	(.L_11 - .L_10)
.L_10:
        /*000c*/ 	.word	0x00000000
        /*0010*/ 	.short	0x0003
        /*0012*/ 	.short	0x0018
        /*0014*/ 	.byte	0x00, 0xf0, 0x11, 0x00


	//----- nvinfo : EIATTR_KPARAM_INFO
	.align		4
.L_11:
        /*0018*/ 	.byte	0x04, 0x17
        /*001a*/ 	.short	(.L_13 - .L_12)
.L_12:
        /*001c*/ 	.word	0x00000000
        /*0020*/ 	.short	0x0002
        /*0022*/ 	.short	0x0010
        /*0024*/ 	.byte	0x00, 0xf4, 0x21, 0x00


	//----- nvinfo : EIATTR_KPARAM_INFO
	.align		4
.L_13:
        /*0028*/ 	.byte	0x04, 0x17
        /*002a*/ 	.short	(.L_15 - .L_14)
.L_14:
        /*002c*/ 	.word	0x00000000
        /*0030*/ 	.short	0x0001
        /*0032*/ 	.short	0x0008
        /*0034*/ 	.byte	0x00, 0xf4, 0x21, 0x00


	//----- nvinfo : EIATTR_KPARAM_INFO
	.align		4
.L_15:
        /*0038*/ 	.byte	0x04, 0x17
        /*003a*/ 	.short	(.L_17 - .L_16)
.L_16:
        /*003c*/ 	.word	0x00000000
        /*0040*/ 	.short	0x0000
        /*0042*/ 	.short	0x0000
        /*0044*/ 	.byte	0x00, 0xf4, 0x21, 0x00


	//----- nvinfo : EIATTR_SPARSE_MMA_MASK
	.align		4
.L_17:
        /*0048*/ 	.byte	0x03, 0x50
        /*004a*/ 	.short	0x0000


	//----- nvinfo : EIATTR_MAXREG_COUNT
	.align		4
        /*004c*/ 	.byte	0x03, 0x1b
        /*004e*/ 	.short	0x00ff


	//----- nvinfo : EIATTR_EXIT_INSTR_OFFSETS
	.align		4
        /*0050*/ 	.byte	0x04, 0x1c
        /*0052*/ 	.short	(.L_19 - .L_18)


	//   ....[0]....
.L_18:
        /*0054*/ 	.word	0x00000210


	//   ....[1]....
        /*0058*/ 	.word	0x00000230


	//----- nvinfo : EIATTR_REQNTID
	.align		4
.L_19:
        /*005c*/ 	.byte	0x04, 0x10
        /*005e*/ 	.short	(.L_21 - .L_20)
.L_20:
        /*0060*/ 	.word	0x00000080
        /*0064*/ 	.word	0x00000001
        /*0068*/ 	.word	0x00000001


	//----- nvinfo : EIATTR_CBANK_PARAM_SIZE
	.align		4
.L_21:
        /*006c*/ 	.byte	0x03, 0x19
        /*006e*/ 	.short	0x001c


	//----- nvinfo : EIATTR_PARAM_CBANK
	.align		4
        /*0070*/ 	.byte	0x04, 0x0a
        /*0072*/ 	.short	(.L_23 - .L_22)
	.align		4
.L_22:
        /*0074*/ 	.word	index@(.nv.constant0.triton_poi_fused_add_convolution_mul_5)
        /*0078*/ 	.short	0x0210
        /*007a*/ 	.short	0x001c


	//----- nvinfo : EIATTR_SW_WAR
	.align		4
.L_23:
        /*007c*/ 	.byte	0x04, 0x36
        /*007e*/ 	.short	(.L_25 - .L_24)
.L_24:
        /*0080*/ 	.word	0x00000008
.L_25:


//--------------------- .nv.callgraph             --------------------------
	.section	.nv.callgraph,"",@"SHT_CUDA_CALLGRAPH"
	.align	4
	.sectionentsize	8
	.align		4
        /*0000*/ 	.word	0x00000000
	.align		4
        /*0004*/ 	.word	0xffffffff
	.align		4
        /*0008*/ 	.word	0x00000000
	.align		4
        /*000c*/ 	.word	0xfffffffe
	.align		4
        /*0010*/ 	.word	0x00000000
	.align		4
        /*0014*/ 	.word	0xfffffffd
	.align		4
        /*0018*/ 	.word	0x00000000
	.align		4
        /*001c*/ 	.word	0xfffffffc


//--------------------- .text.triton_poi_fused_add_convolution_mul_5 --------------------------
	.section	.text.triton_poi_fused_add_convolution_mul_5,"ax",@progbits
	.align	128
        .global         triton_poi_fused_add_convolution_mul_5
        .type           triton_poi_fused_add_convolution_mul_5,@function
        .size           triton_poi_fused_add_convolution_mul_5,(.L_x_1 - triton_poi_fused_add_convolution_mul_5)
        .other          triton_poi_fused_add_convolution_mul_5,@"STO_CUDA_ENTRY STV_DEFAULT"
triton_poi_fused_add_convolution_mul_5:
.text.triton_poi_fused_add_convolution_mul_5:
[----:B------:R-:W0:Y:S02]  /*0000*/  LDC R1, c[0x0][0x28] ;  /* 0x00000a00ff017b82 */ /* 0x000e240000000800 */
[----:B------:R-:W1:Y:S01]  /*0010*/  S2R R0, SR_TID.X ;  /* 0x0000000000007919 */ /* 0x000e620000002100 */
[----:B------:R-:W2:Y:S01]  /*0020*/  LDC.64 R6, c[0x0][0x220] ;  /* 0x00008800ff067b82 */ /* 0x000ea20000000a00 */
[----:B------:R-:W-:Y:S01]  /*0030*/  IMAD.MOV.U32 R13, RZ, RZ, RZ ;  /* 0x000000ffff0d7224 */ /* 0x000fe200078e00ff */
[----:B------:R-:W-:Y:S01]  /*0040*/  ULDC.64 UR4, c[0x0][0x208] ;  /* 0x0000820000047ab9 */ /* 0x000fe20000000a00 */
[----:B------:R-:W3:Y:S05]  /*0050*/  S2R R9, SR_CTAID.X ;  /* 0x0000000000097919 */ /* 0x000eea0000002500 */
[----:B------:R-:W4:Y:S08]  /*0060*/  LDC.64 R4, c[0x0][0x210] ;  /* 0x00008400ff047b82 */ /* 0x000f300000000a00 */
[----:B------:R-:W5:Y:S01]  /*0070*/  LDC.64 R2, c[0x0][0x218] ;  /* 0x00008600ff027b82 */ /* 0x000f620000000a00 */
[----:B-1----:R-:W-:Y:S01]  /*0080*/  IMAD.SHL.U32 R0, R0, 0x2, RZ ;  /* 0x0000000200007824 */ /* 0x002fe200078e00ff */
[----:B---3--:R-:W-:-:S04]  /*0090*/  SHF.R.S32.HI R8, RZ, 0x17, R9 ;  /* 0x00000017ff087819 */ /* 0x008fc80000011409 */
[----:B------:R-:W-:Y:S02]  /*00a0*/  LOP3.LUT R0, R0, 0xfe, RZ, 0xc0, !PT ;  /* 0x000000fe00007812 */ /* 0x000fe400078ec0ff */
[----:B------:R-:W-:-:S03]  /*00b0*/  SGXT R8, R8, 0x1 ;  /* 0x000000010808781a */ /* 0x000fc60000000200 */
[----:B------:R-:W-:-:S04]  /*00c0*/  IMAD R9, R9, 0x100, R0 ;  /* 0x0000010009097824 */ /* 0x000fc800078e0200 */
[C---:B----4-:R-:W-:Y:S01]  /*00d0*/  IMAD.WIDE R4, R9.reuse, 0x4, R4 ;  /* 0x0000000409047825 */ /* 0x050fe200078e0204 */
[----:B------:R-:W-:Y:S02]  /*00e0*/  LEA.HI R8, R8, R9, RZ, 0x4 ;  /* 0x0000000908087211 */ /* 0x000fe400078f20ff */
[C---:B------:R-:W-:Y:S01]  /*00f0*/  ISETP.GE.AND P0, PT, R9.reuse, 0x100, PT ;  /* 0x000001000900780c */ /* 0x040fe20003f06270 */
[----:B-----5:R-:W-:Y:S01]  /*0100*/  IMAD.WIDE R2, R9, 0x4, R2 ;  /* 0x0000000409027825 */ /* 0x020fe200078e0202 */
[----:B------:R-:W-:-:S04]  /*0110*/  SHF.R.S32.HI R8, RZ, 0x4, R8 ;  /* 0x00000004ff087819 */ /* 0x000fc80000011408 */
[----:B------:R-:W-:-:S04]  /*0120*/  LEA.HI R0, R8, R8, RZ, 0x2 ;  /* 0x0000000808007211 */ /* 0x000fc800078f10ff */
[----:B------:R-:W-:Y:S01]  /*0130*/  LOP3.LUT R11, R0, 0xfffffffc, RZ, 0xc0, !PT ;  /* 0xfffffffc000b7812 */ /* 0x000fe200078ec0ff */
[----:B------:R-:W-:-:S03]  /*0140*/  HFMA2.MMA R0, -RZ, RZ, 0, 0 ;  /* 0x00000000ff007435 */ /* 0x000fc600000001ff */
[----:B------:R-:W-:Y:S02]  /*0150*/  IADD3 R11, R8, -R11, RZ ;  /* 0x8000000b080b7210 */ /* 0x000fe40007ffe0ff */
[----:B------:R-:W-:-:S03]  /*0160*/  CS2R R8, SRZ ;  /* 0x0000000000087805 */ /* 0x000fc6000001ff00 */
[----:B--2---:R-:W-:Y:S01]  /*0170*/  IMAD.WIDE R6, R11, 0x4, R6 ;  /* 0x000000040b067825 */ /* 0x004fe200078e0206 */
[----:B------:R-:W-:Y:S02]  /*0180*/  CS2R R10, SRZ ;  /* 0x00000000000a7805 */ /* 0x000fe4000001ff00 */
[----:B------:R-:W2:Y:S04]  /*0190*/  @!P0 LDG.E.64 R8, desc[UR4][R2.64] ;  /* 0x0000000402088981 */ /* 0x000ea8000c1e1b00 */
[----:B------:R-:W3:Y:S04]  /*01a0*/  @!P0 LDG.E.EL R13, desc[UR4][R6.64] ;  /* 0x00000004060d8981 */ /* 0x000ee8000c2e1900 */
[----:B------:R-:W3:Y:S04]  /*01b0*/  @!P0 LDG.E.64 R10, desc[UR4][R4.64] ;  /* 0x00000004040a8981 */ /* 0x000ee8000c1e1b00 */
[----:B------:R-:W4:Y:S01]  /*01c0*/  @!P0 LDG.E.EL R0, desc[UR4][R6.64] ;  /* 0x0000000406008981 */ /* 0x000f22000c2e1900 */
[----:B---3--:R-:W-:Y:S01]  /*01d0*/  FADD R13, R13, R10 ;  /* 0x0000000a0d0d7221 */ /* 0x008fe20000000000 */
[----:B----4-:R-:W-:-:S03]  /*01e0*/  FADD R0, R0, R11 ;  /* 0x0000000b00007221 */ /* 0x010fc60000000000 */
[----:B--2---:R-:W-:Y:S01]  /*01f0*/  FADD R8, R13, R8 ;  /* 0x000000080d087221 */ /* 0x004fe20000000000 */
[----:B------:R-:W-:Y:S01]  /*0200*/  FADD R9, R0, R9 ;  /* 0x0000000900097221 */ /* 0x000fe20000000000 */
[----:B------:R-:W-:Y:S06]  /*0210*/  @P0 EXIT ;  /* 0x000000000000094d */ /* 0x000fec0003800000 */
[----:B------:R-:W-:Y:S01]  /*0220*/  STG.E.64 desc[UR4][R4.64], R8 ;  /* 0x0000000804007986 */ /* 0x000fe2000c101b04 */
[----:B------:R-:W-:Y:S05]  /*0230*/  EXIT ;  /* 0x000000000000794d */ /* 0x000fea0003800000 */
.L_x_0:
[----:B------:R-:W-:-:S00]  /*0240*/  BRA `(.L_x_0) ;  /* 0xfffffffc00fc7947 */ /* 0x000fc0000383ffff */
[----:B------:R-:W-:-:S00]  /*0250*/  NOP ;  /* 0x0000000000007918 */ /* 0x000fc00000000000 */
        /* <DEDUP_REMOVED lines=10> */
.L_x_1:


//--------------------- .nv.constant0.triton_poi_fused_add_convolution_mul_5 --------------------------
	.section	.nv.constant0.triton_poi_fused_add_convolution_mul_5,"a",@progbits
	.sectionflags	@""
	.align	4
.nv.constant0.triton_poi_fused_add_convolution_mul_5:
	.zero		556
